	.headerflags	@"EF_CUDA_TEXMODE_UNIFIED EF_CUDA_64BIT_ADDRESS EF_CUDA_ACCELERATORS EF_CUDA_SM90 EF_CUDA_VIRTUAL_SM(EF_CUDA_SM90)"
	.elftype	@"ET_EXEC"


//--------------------- .nv.info                  --------------------------
	.section	.nv.info,"",@"SHT_CUDA_INFO"
	.align	4


	//----- nvinfo : EIATTR_REGCOUNT
	.align		4
        /*0000*/ 	.byte	0x04, 0x2f
        /*0002*/ 	.short	(.L_3 - .L_2)
	.align		4
.L_2:
        /*0004*/ 	.word	index@(triton_poi_fused__native_batch_norm_legit_no_training_add_convolution_12)
        /*0008*/ 	.word	0x00000020


	//----- nvinfo : EIATTR_MIN_STACK_SIZE
	.align		4
.L_3:
        /*000c*/ 	.byte	0x04, 0x12
        /*000e*/ 	.short	(.L_5 - .L_4)
	.align		4
.L_4:
        /*0010*/ 	.word	index@(triton_poi_fused__native_batch_norm_legit_no_training_add_convolution_12)
        /*0014*/ 	.word	0x00000000


	//----- nvinfo : EIATTR_FRAME_SIZE
	.align		4
.L_5:
        /*0018*/ 	.byte	0x04, 0x11
        /*001a*/ 	.short	(.L_7 - .L_6)
	.align		4
.L_6:
        /*001c*/ 	.word	index@(triton_poi_fused__native_batch_norm_legit_no_training_add_convolution_12)
        /*0020*/ 	.word	0x00000000


	//----- nvinfo : EIATTR_MIN_STACK_SIZE
	.align		4
.L_7:
        /*0024*/ 	.byte	0x04, 0x12
        /*0026*/ 	.short	(.L_9 - .L_8)
	.align		4
.L_8:
        /*0028*/ 	.word	index@(triton_poi_fused__native_batch_norm_legit_no_training_add_convolution_12)
        /*002c*/ 	.word	0x00000000
.L_9:


//--------------------- .nv.info.triton_poi_fused__native_batch_norm_legit_no_training_add_convolution_12 --------------------------
	.section	.nv.info.triton_poi_fused__native_batch_norm_legit_no_training_add_convolution_12,"",@"SHT_CUDA_INFO"
	.sectionflags	@""
	.align	4


	//----- nvinfo : EIATTR_CUDA_API_VERSION
	.align		4
        /*0000*/ 	.byte	0x04, 0x37
        /*0002*/ 	.short	(.L_11 - .L_10)
.L_10:
        /*0004*/ 	.word	0x0000007c


	//----- nvinfo : EIATTR_KPARAM_INFO
	.align		4
.L_11:
        /*0008*/ 	.byte	0x04, 0x17
        /*000a*/ 	.short	(.L_13 - .L_12)
.L_12:
        /*000c*/ 	.word	0x00000000
        /*0010*/ 	.short	0x0008
        /*0012*/ 	.short	0x0040
        /*0014*/ 	.byte	0x00, 0xf0, 0x11, 0x00


	//----- nvinfo : EIATTR_KPARAM_INFO
	.align		4
.L_13:
        /*0018*/ 	.byte	0x04, 0x17
        /*001a*/ 	.short	(.L_15 - .L_14)
.L_14:
        /*001c*/ 	.word	0x00000000
        /*0020*/ 	.short	0x0007
        /*0022*/ 	.short	0x0038
        /*0024*/ 	.byte	0x00, 0xf4, 0x21, 0x00


	//----- nvinfo : EIATTR_KPARAM_INFO
	.align		4
.L_15:
        /*0028*/ 	.byte	0x04, 0x17
        /*002a*/ 	.short	(.L_17 - .L_16)
.L_16:
        /*002c*/ 	.word	0x00000000
        /*0030*/ 	.short	0x0006
        /*0032*/ 	.short	0x0030
        /*0034*/ 	.byte	0x00, 0xf4, 0x21, 0x00


	//----- nvinfo : EIATTR_KPARAM_INFO
	.align		4
.L_17:
        /*0038*/ 	.byte	0x04, 0x17
        /*003a*/ 	.short	(.L_19 - .L_18)
.L_18:
        /*003c*/ 	.word	0x00000000
        /*0040*/ 	.short	0x0005
        /*0042*/ 	.short	0x0028
        /*0044*/ 	.byte	0x00, 0xf4, 0x21, 0x00


	//----- nvinfo : EIATTR_KPARAM_INFO
	.align		4
.L_19:
        /*0048*/ 	.byte	0x04, 0x17
        /*004a*/ 	.short	(.L_21 - .L_20)
.L_20:
        /*004c*/ 	.word	0x00000000
        /*0050*/ 	.short	0x0004
        /*0052*/ 	.short	0x0020
        /*0054*/ 	.byte	0x00, 0xf4, 0x21, 0x00


	//----- nvinfo : EIATTR_KPARAM_INFO
	.align		4
.L_21:
        /*0058*/ 	.byte	0x04, 0x17
        /*005a*/ 	.short	(.L_23 - .L_22)
.L_22:
        /*005c*/ 	.word	0x00000000
        /*0060*/ 	.short	0x0003
        /*0062*/ 	.short	0x0018
        /*0064*/ 	.byte	0x00, 0xf4, 0x21, 0x00


	//----- nvinfo : EIATTR_KPARAM_INFO
	.align		4
.L_23:
        /*0068*/ 	.byte	0x04, 0x17
        /*006a*/ 	.short	(.L_25 - .L_24)
.L_24:
        /*006c*/ 	.word	0x00000000
        /*0070*/ 	.short	0x0002
        /*0072*/ 	.short	0x0010
        /*0074*/ 	.byte	0x00, 0xf4, 0x21, 0x00


	//----- nvinfo : EIATTR_KPARAM_INFO
	.align		4
.L_25:
        /*0078*/ 	.byte	0x04, 0x17
        /*007a*/ 	.short	(.L_27 - .L_26)
.L_26:
        /*007c*/ 	.word	0x00000000
        /*0080*/ 	.short	0x0001
        /*0082*/ 	.short	0x0008
        /*0084*/ 	.byte	0x00, 0xf4, 0x21, 0x00


	//----- nvinfo : EIATTR_KPARAM_INFO
	.align		4
.L_27:
        /*0088*/ 	.byte	0x04, 0x17
        /*008a*/ 	.short	(.L_29 - .L_28)
.L_28:
        /*008c*/ 	.word	0x00000000
        /*0090*/ 	.short	0x0000
        /*0092*/ 	.short	0x0000
        /*0094*/ 	.byte	0x00, 0xf4, 0x21, 0x00


	//----- nvinfo : EIATTR_SPARSE_MMA_MASK
	.align		4
.L_29:
        /*0098*/ 	.byte	0x03, 0x50
        /*009a*/ 	.short	0x0000


	//----- nvinfo : EIATTR_MAXREG_COUNT
	.align		4
        /*009c*/ 	.byte	0x03, 0x1b
        /*009e*/ 	.short	0x00ff


	//----- nvinfo : EIATTR_EXIT_INSTR_OFFSETS
	.align		4
        /*00a0*/ 	.byte	0x04, 0x1c
        /*00a2*/ 	.short	(.L_31 - .L_30)


	//   ....[0]....
.L_30:
        /*00a4*/ 	.word	0x00000910


	//----- nvinfo : EIATTR_REQNTID
	.align		4
.L_31:
        /*00a8*/ 	.byte	0x04, 0x10
        /*00aa*/ 	.short	(.L_33 - .L_32)
.L_32:
        /*00ac*/ 	.word	0x00000080
        /*00b0*/ 	.word	0x00000001
        /*00b4*/ 	.word	0x00000001


	//----- nvinfo : EIATTR_CBANK_PARAM_SIZE
	.align		4
.L_33:
        /*00b8*/ 	.byte	0x03, 0x19
        /*00ba*/ 	.short	0x0044


	//----- nvinfo : EIATTR_PARAM_CBANK
	.align		4
        /*00bc*/ 	.byte	0x04, 0x0a
        /*00be*/ 	.short	(.L_35 - .L_34)
	.align		4
.L_34:
        /*00c0*/ 	.word	index@(.nv.constant0.triton_poi_fused__native_batch_norm_legit_no_training_add_convolution_12)
        /*00c4*/ 	.short	0x0210
        /*00c6*/ 	.short	0x0044


	//----- nvinfo : EIATTR_SW_WAR
	.align		4
.L_35:
        /*00c8*/ 	.byte	0x04, 0x36
        /*00ca*/ 	.short	(.L_37 - .L_36)
.L_36:
        /*00cc*/ 	.word	0x00000008
.L_37:


//--------------------- .nv.callgraph             --------------------------
	.section	.nv.callgraph,"",@"SHT_CUDA_CALLGRAPH"
	.align	4
	.sectionentsize	8
	.align		4
        /*0000*/ 	.word	0x00000000
	.align		4
        /*0004*/ 	.word	0xffffffff
	.align		4
        /*0008*/ 	.word	0x00000000
	.align		4
        /*000c*/ 	.word	0xfffffffe
	.align		4
        /*0010*/ 	.word	0x00000000
	.align		4
        /*0014*/ 	.word	0xfffffffd
	.align		4
        /*0018*/ 	.word	0x00000000
	.align		4
        /*001c*/ 	.word	0xfffffffc


//--------------------- .nv.constant4             --------------------------
	.section	.nv.constant4,"a",@progbits
	.align	8
	.align		8
.nv.constant4:
        /*0000*/ 	.dword	_$_str
	.align		8
        /*0008*/ 	.dword	_$_str_$_2


//--------------------- .text.triton_poi_fused__native_batch_norm_legit_no_training_add_convolution_12 --------------------------
	.section	.text.triton_poi_fused__native_batch_norm_legit_no_training_add_convolution_12,"ax",@progbits
	.align	128
        .global         triton_poi_fused__native_batch_norm_legit_no_training_add_convolution_12
        .type           triton_poi_fused__native_batch_norm_legit_no_training_add_convolution_12,@function
        .size           triton_poi_fused__native_batch_norm_legit_no_training_add_convolution_12,(.L_x_1 - triton_poi_fused__native_batch_norm_legit_no_training_add_convolution_12)
        .other          triton_poi_fused__native_batch_norm_legit_no_training_add_convolution_12,@"STO_CUDA_ENTRY STV_DEFAULT"
triton_poi_fused__native_batch_norm_legit_no_training_add_convolution_12:
.text.triton_poi_fused__native_batch_norm_legit_no_training_add_convolution_12:
[----:B------:R-:W-:Y:S01]  /*0000*/  LDC R1, c[0x0][0x28] ;  /* 0x00000a00ff017b82 */ /* 0x000fe20000000800 */
[----:B------:R-:W1:Y:S01]  /*0010*/  S2R R0, SR_TID.X ;  /* 0x0000000000007919 */ /* 0x000e620000002100 */
[----:B------:R-:W-:-:S06]  /*0020*/  ULDC.64 UR4, c[0x0][0x208] ;  /* 0x0000820000047ab9 */ /* 0x000fcc0000000a00 */
[----:B------:R-:W2:Y:S01]  /*0030*/  LDC.64 R26, c[0x0][0x218] ;  /* 0x00008600ff1a7b82 */ /* 0x000ea20000000a00 */
[----:B------:R-:W3:Y:S07]  /*0040*/  S2R R5, SR_CTAID.X ;  /* 0x0000000000057919 */ /* 0x000eee0000002500 */
[----:B------:R-:W4:Y:S01]  /*0050*/  LDC.64 R24, c[0x0][0x210] ;  /* 0x00008400ff187b82 */ /* 0x000f220000000a00 */
[----:B-1----:R-:W-:Y:S02]  /*0060*/  SHF.L.U32 R0, R0, 0x2, RZ ;  /* 0x0000000200007819 */ /* 0x002fe400000006ff */
[----:B---3--:R-:W-:-:S02]  /*0070*/  SHF.R.S32.HI R3, RZ, 0x15, R5 ;  /* 0x00000015ff037819 */ /* 0x008fc40000011405 */
[----:B------:R-:W-:Y:S02]  /*0080*/  LOP3.LUT R0, R0, 0x1fc, RZ, 0xc0, !PT ;  /* 0x000001fc00007812 */ /* 0x000fe400078ec0ff */
[----:B------:R-:W-:Y:S02]  /*0090*/  SGXT R3, R3, 0x1 ;  /* 0x000000010303781a */ /* 0x000fe40000000200 */
[----:B------:R-:W-:-:S04]  /*00a0*/  LEA R20, R5, R0, 0xa ;  /* 0x0000000005147211 */ /* 0x000fc800078e50ff */
[C---:B------:R-:W-:Y:S02]  /*00b0*/  LEA.HI R0, R3.reuse, R20, RZ, 0x10 ;  /* 0x0000001403007211 */ /* 0x040fe400078f80ff */
[----:B------:R-:W-:Y:S02]  /*00c0*/  IADD3 R14, R20, 0x200, RZ ;  /* 0x00000200140e7810 */ /* 0x000fe40007ffe0ff */
[----:B------:R-:W-:Y:S02]  /*00d0*/  PRMT R2, R0, 0xbb32, RZ ;  /* 0x0000bb3200027816 */ /* 0x000fe400000000ff */
[----:B------:R-:W-:Y:S02]  /*00e0*/  LEA.HI R3, R3, R14, RZ, 0x10 ;  /* 0x0000000e03037211 */ /* 0x000fe400078f80ff */
[----:B------:R-:W-:Y:S02]  /*00f0*/  SHF.R.S32.HI R2, RZ, 0xf, R2 ;  /* 0x0000000fff027819 */ /* 0x000fe40000011402 */
[----:B------:R-:W-:-:S02]  /*0100*/  PRMT R4, R3, 0xbb32, RZ ;  /* 0x0000bb3203047816 */ /* 0x000fc400000000ff */
[----:B------:R-:W-:Y:S02]  /*0110*/  PRMT R0, R0, 0x7632, R0 ;  /* 0x0000763200007816 */ /* 0x000fe40000000000 */
[----:B------:R-:W-:Y:S02]  /*0120*/  LOP3.LUT R5, R2, 0xffff, RZ, 0xc0, !PT ;  /* 0x0000ffff02057812 */ /* 0x000fe400078ec0ff */
[----:B------:R-:W-:Y:S02]  /*0130*/  SHF.R.S32.HI R4, RZ, 0xf, R4 ;  /* 0x0000000fff047819 */ /* 0x000fe40000011404 */
[----:B------:R-:W-:Y:S02]  /*0140*/  LEA.HI R2, R5, R0, RZ, 0x18 ;  /* 0x0000000005027211 */ /* 0x000fe400078fc0ff */
[----:B------:R-:W-:Y:S02]  /*0150*/  PRMT R3, R3, 0x7632, R3 ;  /* 0x0000763203037816 */ /* 0x000fe40000000003 */
[----:B------:R-:W-:-:S02]  /*0160*/  LOP3.LUT R6, R4, 0xffff, RZ, 0xc0, !PT ;  /* 0x0000ffff04067812 */ /* 0x000fc400078ec0ff */
[----:B------:R-:W-:Y:S01]  /*0170*/  LOP3.LUT R2, R2, 0xff00, RZ, 0xc0, !PT ;  /* 0x0000ff0002027812 */ /* 0x000fe200078ec0ff */
[----:B------:R-:W1:Y:S01]  /*0180*/  LDC.64 R4, c[0x0][0x230] ;  /* 0x00008c00ff047b82 */ /* 0x000e620000000a00 */
[----:B------:R-:W-:Y:S02]  /*0190*/  LEA.HI R6, R6, R3, RZ, 0x18 ;  /* 0x0000000306067211 */ /* 0x000fe400078fc0ff */
[----:B------:R-:W-:Y:S02]  /*01a0*/  IADD3 R2, RZ, -R2, RZ ;  /* 0x80000002ff027210 */ /* 0x000fe40007ffe0ff */
[----:B------:R-:W-:Y:S02]  /*01b0*/  LOP3.LUT R6, R6, 0xff00, RZ, 0xc0, !PT ;  /* 0x0000ff0006067812 */ /* 0x000fe400078ec0ff */
[----:B------:R-:W-:Y:S02]  /*01c0*/  PRMT R7, R2, 0x7710, RZ ;  /* 0x0000771002077816 */ /* 0x000fe400000000ff */
[----:B------:R-:W-:-:S02]  /*01d0*/  IADD3 R2, RZ, -R6, RZ ;  /* 0x80000006ff027210 */ /* 0x000fc40007ffe0ff */
[----:B------:R-:W-:Y:S02]  /*01e0*/  IADD3 R0, R0, R7, RZ ;  /* 0x0000000700007210 */ /* 0x000fe40007ffe0ff */
[----:B------:R-:W-:Y:S02]  /*01f0*/  PRMT R2, R2, 0x7710, RZ ;  /* 0x0000771002027816 */ /* 0x000fe400000000ff */
[----:B------:R-:W-:Y:S02]  /*0200*/  PRMT R15, R0, 0x9910, RZ ;  /* 0x00009910000f7816 */ /* 0x000fe400000000ff */
[----:B------:R-:W-:-:S04]  /*0210*/  IADD3 R3, R3, R2, RZ ;  /* 0x0000000203037210 */ /* 0x000fc80007ffe0ff */
[----:B------:R-:W-:Y:S01]  /*0220*/  PRMT R2, R3, 0x9910, RZ ;  /* 0x0000991003027816 */ /* 0x000fe200000000ff */
[----:B-1----:R-:W-:-:S04]  /*0230*/  IMAD.WIDE R6, R15, 0x4, R4 ;  /* 0x000000040f067825 */ /* 0x002fc800078e0204 */
[----:B------:R-:W-:Y:S01]  /*0240*/  IMAD.WIDE R16, R2, 0x4, R4 ;  /* 0x0000000402107825 */ /* 0x000fe200078e0204 */
[----:B------:R-:W3:Y:S05]  /*0250*/  LDG.E.EL R0, desc[UR4][R6.64] ;  /* 0x0000000406007981 */ /* 0x000eea000c2e1900 */
[----:B------:R-:W5:Y:S01]  /*0260*/  LDG.E.EL R16, desc[UR4][R16.64] ;  /* 0x0000000410107981 */ /* 0x000f62000c2e1900 */
[----:B--2---:R-:W-:-:S04]  /*0270*/  IMAD.WIDE R18, R15, 0x4, R26 ;  /* 0x000000040f127825 */ /* 0x004fc800078e021a */
[----:B----4-:R-:W-:Y:S01]  /*0280*/  IMAD.WIDE R24, R20, 0x4, R24 ;  /* 0x0000000414187825 */ /* 0x010fe200078e0218 */
[----:B------:R1:W2:Y:S03]  /*0290*/  LDG.E.EL R13, desc[UR4][R18.64] ;  /* 0x00000004120d7981 */ /* 0x0002a6000c2e1900 */
[----:B------:R-:W-:Y:S01]  /*02a0*/  IMAD.WIDE R26, R2, 0x4, R26 ;  /* 0x00000004021a7825 */ /* 0x000fe200078e021a */
[----:B------:R-:W2:Y:S04]  /*02b0*/  LDG.E.128 R8, desc[UR4][R24.64] ;  /* 0x0000000418087981 */ /* 0x000ea8000c1e1d00 */
[----:B------:R4:W2:Y:S04]  /*02c0*/  LDG.E.EL R12, desc[UR4][R26.64] ;  /* 0x000000041a0c7981 */ /* 0x0008a8000c2e1900 */
[----:B------:R-:W2:Y:S01]  /*02d0*/  LDG.E.128 R4, desc[UR4][R24.64+0x800] ;  /* 0x0008000418047981 */ /* 0x000ea2000c1e1d00 */
[----:B------:R-:W-:-:S02]  /*02e0*/  SHF.R.S32.HI R3, RZ, 0x1f, R20 ;  /* 0x0000001fff037819 */ /* 0x000fc40000011414 */
[----:B-1----:R-:W-:Y:S02]  /*02f0*/  SHF.R.S32.HI R19, RZ, 0x1f, R14 ;  /* 0x0000001fff137819 */ /* 0x002fe4000001140e */
[----:B------:R-:W-:Y:S01]  /*0300*/  LEA.HI R3, R3, R20, RZ, 0x18 ;  /* 0x0000001403037211 */ /* 0x000fe200078fc0ff */
[----:B0---4-:R-:W0:Y:S01]  /*0310*/  LDC.64 R26, c[0x0][0x238] ;  /* 0x00008e00ff1a7b82 */ /* 0x011e220000000a00 */
[----:B------:R-:W-:Y:S02]  /*0320*/  LEA.HI R19, R19, R14, RZ, 0x18 ;  /* 0x0000000e13137211 */ /* 0x000fe400078fc0ff */
[C---:B------:R-:W-:Y:S02]  /*0330*/  LOP3.LUT R21, R3.reuse, 0xff000000, RZ, 0xc0, !PT ;  /* 0xff00000003157812 */ /* 0x040fe400078ec0ff */
[----:B------:R-:W-:Y:S02]  /*0340*/  SHF.L.U32 R3, R3, 0x1, RZ ;  /* 0x0000000103037819 */ /* 0x000fe400000006ff */
[----:B------:R-:W-:-:S02]  /*0350*/  SHF.L.U32 R18, R19, 0x1, RZ ;  /* 0x0000000113127819 */ /* 0x000fc400000006ff */
[----:B------:R-:W-:Y:S02]  /*0360*/  LOP3.LUT R3, R3, 0xfe000000, RZ, 0xc0, !PT ;  /* 0xfe00000003037812 */ /* 0x000fe400078ec0ff */
[----:B------:R-:W-:Y:S02]  /*0370*/  LOP3.LUT R18, R18, 0xfe000000, RZ, 0xc0, !PT ;  /* 0xfe00000012127812 */ /* 0x000fe400078ec0ff */
[----:B------:R-:W-:Y:S01]  /*0380*/  IADD3 R22, R3, R20, -R21 ;  /* 0x0000001403167210 */ /* 0x000fe20007ffe815 */
[----:B------:R-:W-:Y:S01]  /*0390*/  HFMA2.MMA R3, -RZ, RZ, 1.625, 0 ;  /* 0x3e800000ff037435 */ /* 0x000fe200000001ff */
[----:B------:R-:W-:-:S04]  /*03a0*/  LOP3.LUT R19, R19, 0xff000000, RZ, 0xc0, !PT ;  /* 0xff00000013137812 */ /* 0x000fc800078ec0ff */
[----:B------:R-:W-:Y:S01]  /*03b0*/  IADD3 R14, R18, R14, -R19 ;  /* 0x0000000e120e7210 */ /* 0x000fe20007ffe813 */
[----:B---3--:R-:W-:Y:S01]  /*03c0*/  FADD R23, R0, 9.9999997473787516356e-05 ;  /* 0x38d1b71700177421 */ /* 0x008fe20000000000 */
[----:B-----5:R-:W-:-:S05]  /*03d0*/  FADD R0, R16, 9.9999997473787516356e-05 ;  /* 0x38d1b71710007421 */ /* 0x020fca0000000000 */
[----:B------:R-:W1:Y:S01]  /*03e0*/  MUFU.SQRT R23, R23 ;  /* 0x0000001700177308 */ /* 0x000e620000002000 */
[----:B------:R-:W3:Y:S07]  /*03f0*/  LDC.64 R16, c[0x0][0x228] ;  /* 0x00008a00ff107b82 */ /* 0x000eee0000000a00 */
[----:B------:R-:W4:Y:S01]  /*0400*/  MUFU.SQRT R0, R0 ;  /* 0x0000000000007308 */ /* 0x000f220000002000 */
[C---:B-1----:R-:W-:Y:S02]  /*0410*/  FSETP.GT.AND P0, PT, R23.reuse, 8.50705917302346158658e+37, PT ;  /* 0x7e8000001700780b */ /* 0x042fe40003f04000 */
[----:B------:R-:W-:-:S02]  /*0420*/  FSETP.GEU.AND P2, PT, R23, 1.175494350822287508e-38, PT ;  /* 0x008000001700780b */ /* 0x000fc40003f4e000 */
[C---:B----4-:R-:W-:Y:S02]  /*0430*/  FSETP.GT.AND P1, PT, R0.reuse, 8.50705917302346158658e+37, PT ;  /* 0x7e8000000000780b */ /* 0x050fe40003f24000 */
[----:B------:R-:W-:Y:S01]  /*0440*/  FSETP.GEU.AND P3, PT, R0, 1.175494350822287508e-38, PT ;  /* 0x008000000000780b */ /* 0x000fe20003f6e000 */
[----:B---3--:R-:W-:-:S06]  /*0450*/  IMAD.WIDE R28, R15, 0x4, R16 ;  /* 0x000000040f1c7825 */ /* 0x008fcc00078e0210 */
[----:B------:R-:W-:-:S04]  /*0460*/  @P0 FMUL R23, R23, 0.25 ;  /* 0x3e80000017170820 */ /* 0x000fc80000400000 */
[----:B------:R-:W-:Y:S01]  /*0470*/  @P1 FMUL R0, R0, 0.25 ;  /* 0x3e80000000001820 */ /* 0x000fe20000400000 */
[----:B------:R-:W-:Y:S01]  /*0480*/  @!P2 FMUL R23, R23, 16777216 ;  /* 0x4b8000001717a820 */ /* 0x000fe20000400000 */
[----:B------:R-:W-:Y:S01]  /*0490*/  IMAD.WIDE R16, R2, 0x4, R16 ;  /* 0x0000000402107825 */ /* 0x000fe200078e0210 */
[----:B------:R0:W3:Y:S03]  /*04a0*/  LDG.E.EL R19, desc[UR4][R28.64] ;  /* 0x000000041c137981 */ /* 0x0000e6000c2e1900 */
[----:B------:R-:W-:Y:S01]  /*04b0*/  @!P3 FMUL R0, R0, 16777216 ;  /* 0x4b8000000000b820 */ /* 0x000fe20000400000 */
[----:B------:R1:W-:Y:S01]  /*04c0*/  MUFU.RCP R18, R23 ;  /* 0x0000001700127308 */ /* 0x0003e20000001000 */
[----:B------:R4:W5:Y:S07]  /*04d0*/  LDG.E.EL R21, desc[UR4][R16.64] ;  /* 0x0000000410157981 */ /* 0x00096e000c2e1900 */
[----:B------:R-:W4:Y:S01]  /*04e0*/  MUFU.RCP R0, R0 ;  /* 0x0000000000007308 */ /* 0x000f220000001000 */
[----:B-1----:R-:W-:-:S02]  /*04f0*/  FSEL R23, R3, 1, P0 ;  /* 0x3f80000003177808 */ /* 0x002fc40000000000 */
[----:B------:R-:W-:Y:S01]  /*0500*/  FSEL R3, R3, 1, P1 ;  /* 0x3f80000003037808 */ /* 0x000fe20000800000 */
[----:B0-----:R-:W-:-:S04]  /*0510*/  IMAD.WIDE R28, R15, 0x4, R26 ;  /* 0x000000040f1c7825 */ /* 0x001fc800078e021a */
[----:B------:R-:W-:-:S04]  /*0520*/  @!P3 FMUL R3, R3, 16777216 ;  /* 0x4b8000000303b820 */ /* 0x000fc80000400000 */
[----:B----4-:R-:W-:Y:S02]  /*0530*/  FMUL R17, R0, R3 ;  /* 0x0000000300117220 */ /* 0x010fe40000400000 */
[----:B------:R0:W4:Y:S02]  /*0540*/  LDG.E.EL R3, desc[UR4][R28.64] ;  /* 0x000000041c037981 */ /* 0x000124000c2e1900 */
[----:B0-----:R-:W0:Y:S01]  /*0550*/  LDC.64 R28, c[0x0][0x240] ;  /* 0x00009000ff1c7b82 */ /* 0x001e220000000a00 */
[----:B------:R-:W-:-:S05]  /*0560*/  IMAD.WIDE R26, R2, 0x4, R26 ;  /* 0x00000004021a7825 */ /* 0x000fca00078e021a */
[----:B------:R0:W3:Y:S02]  /*0570*/  LDG.E.EL R0, desc[UR4][R26.64] ;  /* 0x000000041a007981 */ /* 0x0000e4000c2e1900 */
[----:B0-----:R-:W-:-:S05]  /*0580*/  IMAD.WIDE R26, R15, 0x4, R28 ;  /* 0x000000040f1a7825 */ /* 0x001fca00078e021c */
[----:B------:R0:W4:Y:S02]  /*0590*/  LDG.E.EL R16, desc[UR4][R26.64] ;  /* 0x000000041a107981 */ /* 0x000124000c2e1900 */
[----:B0-----:R-:W0:Y:S01]  /*05a0*/  LDC.64 R26, c[0x0][0x220] ;  /* 0x00008800ff1a7b82 */ /* 0x001e220000000a00 */
[--C-:B--2---:R-:W-:Y:S01]  /*05b0*/  FADD R11, R11, R13.reuse ;  /* 0x0000000d0b0b7221 */ /* 0x104fe20000000000 */
[--C-:B------:R-:W-:Y:S01]  /*05c0*/  FADD R10, R10, R13.reuse ;  /* 0x0000000d0a0a7221 */ /* 0x100fe20000000000 */
[--C-:B------:R-:W-:Y:S01]  /*05d0*/  FADD R9, R9, R13.reuse ;  /* 0x0000000d09097221 */ /* 0x100fe20000000000 */
[----:B------:R-:W-:Y:S01]  /*05e0*/  FADD R8, R8, R13 ;  /* 0x0000000d08087221 */ /* 0x000fe20000000000 */
[--C-:B------:R-:W-:Y:S01]  /*05f0*/  FADD R7, R7, R12.reuse ;  /* 0x0000000c07077221 */ /* 0x100fe20000000000 */
[--C-:B------:R-:W-:Y:S01]  /*0600*/  FADD R6, R6, R12.reuse ;  /* 0x0000000c06067221 */ /* 0x100fe20000000000 */
[--C-:B------:R-:W-:Y:S01]  /*0610*/  FADD R5, R5, R12.reuse ;  /* 0x0000000c05057221 */ /* 0x100fe20000000000 */
[----:B------:R-:W-:Y:S01]  /*0620*/  FADD R4, R4, R12 ;  /* 0x0000000c04047221 */ /* 0x000fe20000000000 */
[----:B0-----:R-:W-:-:S06]  /*0630*/  IMAD.WIDE R14, R14, 0x4, R26 ;  /* 0x000000040e0e7825 */ /* 0x001fcc00078e021a */
[----:B------:R-:W2:Y:S01]  /*0640*/  LDG.E.128 R12, desc[UR4][R14.64] ;  /* 0x000000040e0c7981 */ /* 0x000ea2000c1e1d00 */
[----:B------:R-:W-:Y:S01]  /*0650*/  @!P2 FMUL R23, R23, 16777216 ;  /* 0x4b8000001717a820 */ /* 0x000fe20000400000 */
[----:B------:R-:W-:-:S04]  /*0660*/  IMAD.WIDE R28, R2, 0x4, R28 ;  /* 0x00000004021c7825 */ /* 0x000fc800078e021c */
[----:B------:R-:W-:Y:S01]  /*0670*/  FMUL R18, R18, R23 ;  /* 0x0000001712127220 */ /* 0x000fe20000400000 */
[----:B------:R-:W-:Y:S01]  /*0680*/  IMAD.WIDE R22, R22, 0x4, R26 ;  /* 0x0000000416167825 */ /* 0x000fe200078e021a */
[----:B------:R0:W3:Y:S03]  /*0690*/  LDG.E.EL R2, desc[UR4][R28.64] ;  /* 0x000000041c027981 */ /* 0x0000e6000c2e1900 */
[----:B--2---:R-:W-:Y:S01]  /*06a0*/  FADD R26, R14, R6 ;  /* 0x000000060e1a7221 */ /* 0x004fe20000000000 */
[----:B------:R-:W-:Y:S01]  /*06b0*/  FADD R13, R13, R5 ;  /* 0x000000050d0d7221 */ /* 0x000fe20000000000 */
[----:B------:R-:W-:Y:S01]  /*06c0*/  FADD R12, R12, R4 ;  /* 0x000000040c0c7221 */ /* 0x000fe20000000000 */
[----:B0-----:R-:W-:Y:S01]  /*06d0*/  FADD R28, R15, R7 ;  /* 0x000000070f1c7221 */ /* 0x001fe20000000000 */
[C---:B-----5:R-:W-:Y:S01]  /*06e0*/  FADD R27, -R21.reuse, R26 ;  /* 0x0000001a151b7221 */ /* 0x060fe20000000100 */
[C---:B------:R-:W-:Y:S01]  /*06f0*/  FADD R29, -R21.reuse, R13 ;  /* 0x0000000d151d7221 */ /* 0x040fe20000000100 */
[----:B------:R-:W-:-:S02]  /*0700*/  FADD R26, -R21, R12 ;  /* 0x0000000c151a7221 */ /* 0x000fc40000000100 */
[----:B------:R0:W2:Y:S01]  /*0710*/  LDG.E.128 R12, desc[UR4][R22.64] ;  /* 0x00000004160c7981 */ /* 0x0000a2000c1e1d00 */
[----:B------:R-:W-:Y:S01]  /*0720*/  FADD R28, -R21, R28 ;  /* 0x0000001c151c7221 */ /* 0x000fe20000000100 */
[-C--:B------:R-:W-:Y:S01]  /*0730*/  FMUL R26, R26, R17.reuse ;  /* 0x000000111a1a7220 */ /* 0x080fe20000400000 */
[-C--:B------:R-:W-:Y:S02]  /*0740*/  FMUL R21, R27, R17.reuse ;  /* 0x000000111b157220 */ /* 0x080fe40000400000 */
[-C--:B0-----:R-:W-:Y:S01]  /*0750*/  FMUL R22, R28, R17.reuse ;  /* 0x000000111c167220 */ /* 0x081fe20000400000 */
[----:B------:R-:W-:Y:S01]  /*0760*/  FMUL R23, R29, R17 ;  /* 0x000000111d177220 */ /* 0x000fe20000400000 */
[----:B------:R-:W-:Y:S04]  /*0770*/  STG.E.128 desc[UR4][R24.64], R8 ;  /* 0x0000000818007986 */ /* 0x000fe8000c101d04 */
[----:B------:R-:W-:Y:S01]  /*0780*/  STG.E.128 desc[UR4][R24.64+0x800], R4 ;  /* 0x0008000418007986 */ /* 0x000fe2000c101d04 */
[----:B--2---:R-:W-:-:S04]  /*0790*/  FADD R28, R15, R11 ;  /* 0x0000000b0f1c7221 */ /* 0x004fc80000000000 */
[----:B---3--:R-:W-:Y:S02]  /*07a0*/  FADD R17, -R19, R28 ;  /* 0x0000001c13117221 */ /* 0x008fe40000000100 */
[----:B------:R-:W0:Y:S01]  /*07b0*/  LDC.64 R28, c[0x0][0x248] ;  /* 0x00009200ff1c7b82 */ /* 0x000e220000000a00 */
[----:B------:R-:W-:Y:S01]  /*07c0*/  FADD R14, R14, R10 ;  /* 0x0000000a0e0e7221 */ /* 0x000fe20000000000 */
[----:B------:R-:W-:Y:S01]  /*07d0*/  FADD R13, R13, R9 ;  /* 0x000000090d0d7221 */ /* 0x000fe20000000000 */
[----:B------:R-:W-:Y:S02]  /*07e0*/  FADD R12, R12, R8 ;  /* 0x000000080c0c7221 */ /* 0x000fe40000000000 */
[C---:B------:R-:W-:Y:S01]  /*07f0*/  FADD R15, -R19.reuse, R14 ;  /* 0x0000000e130f7221 */ /* 0x040fe20000000100 */
[C---:B------:R-:W-:Y:S01]  /*0800*/  FADD R13, -R19.reuse, R13 ;  /* 0x0000000d130d7221 */ /* 0x040fe20000000100 */
[----:B------:R-:W-:Y:S01]  /*0810*/  FADD R19, -R19, R12 ;  /* 0x0000000c13137221 */ /* 0x000fe20000000100 */
[-C--:B------:R-:W-:Y:S01]  /*0820*/  FMUL R17, R17, R18.reuse ;  /* 0x0000001211117220 */ /* 0x080fe20000400000 */
[-C--:B------:R-:W-:Y:S01]  /*0830*/  FMUL R15, R15, R18.reuse ;  /* 0x000000120f0f7220 */ /* 0x080fe20000400000 */
[-C--:B------:R-:W-:Y:S01]  /*0840*/  FMUL R13, R13, R18.reuse ;  /* 0x000000120d0d7220 */ /* 0x080fe20000400000 */
[----:B------:R-:W-:-:S02]  /*0850*/  FMUL R12, R19, R18 ;  /* 0x00000012130c7220 */ /* 0x000fc40000400000 */
[C-C-:B----4-:R-:W-:Y:S01]  /*0860*/  FFMA R14, R3.reuse, R15, R16.reuse ;  /* 0x0000000f030e7223 */ /* 0x150fe20000000010 */
[C-C-:B------:R-:W-:Y:S01]  /*0870*/  FFMA R13, R3.reuse, R13, R16.reuse ;  /* 0x0000000d030d7223 */ /* 0x140fe20000000010 */
[C-C-:B------:R-:W-:Y:S01]  /*0880*/  FFMA R12, R3.reuse, R12, R16.reuse ;  /* 0x0000000c030c7223 */ /* 0x140fe20000000010 */
[----:B------:R-:W-:Y:S01]  /*0890*/  FFMA R15, R3, R17, R16 ;  /* 0x00000011030f7223 */ /* 0x000fe20000000010 */
[C-C-:B------:R-:W-:Y:S01]  /*08a0*/  FFMA R16, R0.reuse, R26, R2.reuse ;  /* 0x0000001a00107223 */ /* 0x140fe20000000002 */
[C-C-:B------:R-:W-:Y:S01]  /*08b0*/  FFMA R17, R0.reuse, R23, R2.reuse ;  /* 0x0000001700117223 */ /* 0x140fe20000000002 */
[C-C-:B------:R-:W-:Y:S01]  /*08c0*/  FFMA R18, R0.reuse, R21, R2.reuse ;  /* 0x0000001500127223 */ /* 0x140fe20000000002 */
[----:B------:R-:W-:Y:S01]  /*08d0*/  FFMA R19, R0, R22, R2 ;  /* 0x0000001600137223 */ /* 0x000fe20000000002 */
[----:B0-----:R-:W-:-:S05]  /*08e0*/  IMAD.WIDE R28, R20, 0x4, R28 ;  /* 0x00000004141c7825 */ /* 0x001fca00078e021c */
[----:B------:R-:W-:Y:S04]  /*08f0*/  STG.E.128 desc[UR4][R28.64], R12 ;  /* 0x0000000c1c007986 */ /* 0x000fe8000c101d04 */
[----:B------:R-:W-:Y:S01]  /*0900*/  STG.E.128 desc[UR4][R28.64+0x800], R16 ;  /* 0x000800101c007986 */ /* 0x000fe2000c101d04 */
[----:B------:R-:W-:Y:S05]  /*0910*/  EXIT ;  /* 0x000000000000794d */ /* 0x000fea0003800000 */
.L_x_0:
[----:B------:R-:W-:-:S00]  /*0920*/  BRA `(.L_x_0) ;  /* 0xfffffffc00fc7947 */ /* 0x000fc0000383ffff */
[----:B------:R-:W-:-:S00]  /*0930*/  NOP ;  /* 0x0000000000007918 */ /* 0x000fc00000000000 */
        /* <DEDUP_REMOVED lines=12> */
.L_x_1:


//--------------------- .nv.global.init           --------------------------
	.section	.nv.global.init,"aw",@progbits
.nv.global.init:
	.type		_$_str,@object
	.size		_$_str,(_$_str_$_2 - _$_str)
_$_str:
        /*0000*/ 	.byte	0x5f, 0x5f, 0x43, 0x55, 0x44, 0x41, 0x5f, 0x46, 0x54, 0x5a, 0x00
	.type		_$_str_$_2,@object
	.size		_$_str_$_2,(.L_1 - _$_str_$_2)
_$_str_$_2:
        /*000b*/ 	.byte	0x5f, 0x5f, 0x43, 0x55, 0x44, 0x41, 0x5f, 0x50, 0x52, 0x45, 0x43, 0x5f, 0x53, 0x51, 0x52, 0x54
        /*001b*/ 	.byte	0x00
.L_1:


//--------------------- .nv.constant0.triton_poi_fused__native_batch_norm_legit_no_training_add_convolution_12 --------------------------
	.section	.nv.constant0.triton_poi_fused__native_batch_norm_legit_no_training_add_convolution_12,"a",@progbits
	.sectionflags	@""
	.align	4
.nv.constant0.triton_poi_fused__native_batch_norm_legit_no_training_add_convolution_12:
	.zero		596
